//
// Generated by NVIDIA NVVM Compiler
//
// Compiler Build ID: CL-36424714
// Cuda compilation tools, release 13.0, V13.0.88
// Based on NVVM 20.0.0
//

.version 9.0
.target sm_100
.address_size 64

	// .globl	_Z4findPKciS0_iPi

.visible .entry _Z4findPKciS0_iPi(
	.param .u64 .ptr .align 1 _Z4findPKciS0_iPi_param_0,
	.param .u32 _Z4findPKciS0_iPi_param_1,
	.param .u64 .ptr .align 1 _Z4findPKciS0_iPi_param_2,
	.param .u32 _Z4findPKciS0_iPi_param_3,
	.param .u64 .ptr .align 1 _Z4findPKciS0_iPi_param_4
)
{
	.reg .pred 	%p<5>;
	.reg .b16 	%rs<3>;
	.reg .b32 	%r<14>;
	.reg .b64 	%rd<11>;

	ld.param.u64 	%rd3, [_Z4findPKciS0_iPi_param_0];
	ld.param.u32 	%r5, [_Z4findPKciS0_iPi_param_1];
	ld.param.u64 	%rd4, [_Z4findPKciS0_iPi_param_2];
	ld.param.u32 	%r4, [_Z4findPKciS0_iPi_param_3];
	ld.param.u64 	%rd5, [_Z4findPKciS0_iPi_param_4];
	mov.u32 	%r6, %ctaid.x;
	mov.u32 	%r7, %ntid.x;
	mov.u32 	%r8, %tid.x;
	mad.lo.s32 	%r1, %r6, %r7, %r8;
	add.s32 	%r9, %r4, %r1;
	setp.gt.s32 	%p1, %r9, %r5;
	@%p1 bra 	$L__BB0_6;
	setp.lt.s32 	%p2, %r4, 1;
	@%p2 bra 	$L__BB0_5;
	cvta.to.global.u64 	%rd1, %rd3;
	cvta.to.global.u64 	%rd2, %rd4;
	mov.b32 	%r13, 0;
	bra.uni 	$L__BB0_4;
$L__BB0_3:
	add.s32 	%r13, %r13, 1;
	setp.eq.s32 	%p4, %r13, %r4;
	@%p4 bra 	$L__BB0_5;
$L__BB0_4:
	add.s32 	%r11, %r13, %r1;
	cvt.s64.s32 	%rd6, %r11;
	add.s64 	%rd7, %rd1, %rd6;
	ld.global.u8 	%rs1, [%rd7];
	cvt.u64.u32 	%rd8, %r13;
	add.s64 	%rd9, %rd2, %rd8;
	ld.global.u8 	%rs2, [%rd9];
	setp.eq.s16 	%p3, %rs1, %rs2;
	@%p3 bra 	$L__BB0_3;
	bra.uni 	$L__BB0_6;
$L__BB0_5:
	cvta.to.global.u64 	%rd10, %rd5;
	atom.global.add.u32 	%r12, [%rd10], 1;
$L__BB0_6:
	ret;

}


// ===== COMPILED SASS (sm_100) =====

	.target	sm_100

	.elftype	@"ET_EXEC"


//--------------------- .note.nv.tkinfo           --------------------------
	.section	.note.nv.tkinfo,"",@"SHT_NOTE"
	.sectionflags	@"SHF_NOTE_NV_TKINFO"
	.tkinfo
        /*0018*/ 	.word	0x00000002
        /*0030*/ 	.string	""
        /*0030*/ 	.string	"ptxas"
        /*0030*/ 	.string	"Cuda compilation tools, release 13.0, V13.0.88"
        /*0030*/ 	.string	"Build cuda_13.0.r13.0/compiler.36424714_0"
        /*0030*/ 	.string	"-arch sm_100 -m 64 "



//--------------------- .note.nv.cuinfo           --------------------------
	.section	.note.nv.cuinfo,"",@"SHT_NOTE"
	.sectionflags	@"SHF_NOTE_NV_CUINFO"
        /*0018*/ 	.short	0x0002
        /*001a*/ 	.short	0x0064
        /*001c*/ 	.short	0x0082
	.zero		2


//--------------------- .nv.info                  --------------------------
	.section	.nv.info,"",@"SHT_CUDA_INFO"
	.align	4


	//----- nvinfo : EIATTR_REGCOUNT
	.align		4
        /*0000*/ 	.byte	0x04, 0x2f
        /*0002*/ 	.short	(.L_1 - .L_0)
	.align		4
.L_0:
        /*0004*/ 	.word	index@(_Z4findPKciS0_iPi)
        /*0008*/ 	.word	0x00000008


	//----- nvinfo : EIATTR_FRAME_SIZE
	.align		4
.L_1:
        /*000c*/ 	.byte	0x04, 0x11
        /*000e*/ 	.short	(.L_3 - .L_2)
	.align		4
.L_2:
        /*0010*/ 	.word	index@(_Z4findPKciS0_iPi)
        /*0014*/ 	.word	0x00000000


	//----- nvinfo : EIATTR_MIN_STACK_SIZE
	.align		4
.L_3:
        /*0018*/ 	.byte	0x04, 0x12
        /*001a*/ 	.short	(.L_5 - .L_4)
	.align		4
.L_4:
        /*001c*/ 	.word	index@(_Z4findPKciS0_iPi)
        /*0020*/ 	.word	0x00000000
.L_5:


//--------------------- .nv.compat                --------------------------
	.section	.nv.compat,"",@"SHT_CUDA_COMPAT_INFO"
	.align	4
        /*0000*/ 	.byte	0x02, 0x09, 0x00, 0x00, 0x02, 0x02, 0x01, 0x00, 0x02, 0x05, 0x05, 0x00, 0x03, 0x07, 0x01, 0x01
        /*0010*/ 	.byte	0x02, 0x03, 0x00, 0x00, 0x02, 0x06, 0x01, 0x00, 0x04, 0x0b, 0x08, 0x00, 0x09, 0x00, 0x00, 0x00
        /*0020*/ 	.byte	0x00, 0x00, 0x00, 0x00


//--------------------- .nv.info._Z4findPKciS0_iPi --------------------------
	.section	.nv.info._Z4findPKciS0_iPi,"",@"SHT_CUDA_INFO"
	.sectionflags	@""
	.align	4


	//----- nvinfo : EIATTR_CUDA_API_VERSION
	.align		4
        /*0000*/ 	.byte	0x04, 0x37
        /*0002*/ 	.short	(.L_7 - .L_6)
.L_6:
        /*0004*/ 	.word	0x00000082


	//----- nvinfo : EIATTR_KPARAM_INFO
	.align		4
.L_7:
        /*0008*/ 	.byte	0x04, 0x17
        /*000a*/ 	.short	(.L_9 - .L_8)
.L_8:
        /*000c*/ 	.word	0x00000000
        /*0010*/ 	.short	0x0004
        /*0012*/ 	.short	0x0020
        /*0014*/ 	.byte	0x00, 0xf5, 0x21, 0x00


	//----- nvinfo : EIATTR_KPARAM_INFO
	.align		4
.L_9:
        /*0018*/ 	.byte	0x04, 0x17
        /*001a*/ 	.short	(.L_11 - .L_10)
.L_10:
        /*001c*/ 	.word	0x00000000
        /*0020*/ 	.short	0x0003
        /*0022*/ 	.short	0x0018
        /*0024*/ 	.byte	0x00, 0xf0, 0x11, 0x00


	//----- nvinfo : EIATTR_KPARAM_INFO
	.align		4
.L_11:
        /*0028*/ 	.byte	0x04, 0x17
        /*002a*/ 	.short	(.L_13 - .L_12)
.L_12:
        /*002c*/ 	.word	0x00000000
        /*0030*/ 	.short	0x0002
        /*0032*/ 	.short	0x0010
        /*0034*/ 	.byte	0x00, 0xf5, 0x21, 0x00


	//----- nvinfo : EIATTR_KPARAM_INFO
	.align		4
.L_13:
        /*0038*/ 	.byte	0x04, 0x17
        /*003a*/ 	.short	(.L_15 - .L_14)
.L_14:
        /*003c*/ 	.word	0x00000000
        /*0040*/ 	.short	0x0001
        /*0042*/ 	.short	0x0008
        /*0044*/ 	.byte	0x00, 0xf0, 0x11, 0x00


	//----- nvinfo : EIATTR_KPARAM_INFO
	.align		4
.L_15:
        /*0048*/ 	.byte	0x04, 0x17
        /*004a*/ 	.short	(.L_17 - .L_16)
.L_16:
        /*004c*/ 	.word	0x00000000
        /*0050*/ 	.short	0x0000
        /*0052*/ 	.short	0x0000
        /*0054*/ 	.byte	0x00, 0xf5, 0x21, 0x00


	//----- nvinfo : EIATTR_SPARSE_MMA_MASK
	.align		4
.L_17:
        /*0058*/ 	.byte	0x03, 0x50
        /*005a*/ 	.short	0x0000


	//----- nvinfo : EIATTR_MAXREG_COUNT
	.align		4
        /*005c*/ 	.byte	0x03, 0x1b
        /*005e*/ 	.short	0x00ff


	//----- nvinfo : EIATTR_MERCURY_ISA_VERSION
	.align		4
        /*0060*/ 	.byte	0x03, 0x5f
        /*0062*/ 	.short	0x0101


	//----- nvinfo : EIATTR_INT_WARP_WIDE_INSTR_OFFSETS
	.align		4
        /*0064*/ 	.byte	0x04, 0x31
        /*0066*/ 	.short	(.L_19 - .L_18)


	//   ....[0]....
.L_18:
        /*0068*/ 	.word	0x00000210


	//----- nvinfo : EIATTR_VRC_CTA_INIT_COUNT
	.align		4
.L_19:
        /*006c*/ 	.byte	0x02, 0x4a
	.zero		1
	.zero		1


	//----- nvinfo : EIATTR_EXIT_INSTR_OFFSETS
	.align		4
        /*0070*/ 	.byte	0x04, 0x1c
        /*0072*/ 	.short	(.L_21 - .L_20)


	//   ....[0]....
.L_20:
        /*0074*/ 	.word	0x00000090


	//   ....[1]....
        /*0078*/ 	.word	0x000001d0


	//   ....[2]....
        /*007c*/ 	.word	0x00000260


	//----- nvinfo : EIATTR_CBANK_PARAM_SIZE
	.align		4
.L_21:
        /*0080*/ 	.byte	0x03, 0x19
        /*0082*/ 	.short	0x0028


	//----- nvinfo : EIATTR_PARAM_CBANK
	.align		4
        /*0084*/ 	.byte	0x04, 0x0a
        /*0086*/ 	.short	(.L_23 - .L_22)
	.align		4
.L_22:
        /*0088*/ 	.word	index@(.nv.constant0._Z4findPKciS0_iPi)
        /*008c*/ 	.short	0x0380
        /*008e*/ 	.short	0x0028


	//----- nvinfo : EIATTR_SW_WAR
	.align		4
.L_23:
        /*0090*/ 	.byte	0x04, 0x36
        /*0092*/ 	.short	(.L_25 - .L_24)
.L_24:
        /*0094*/ 	.word	0x00000008
.L_25:


//--------------------- .nv.callgraph             --------------------------
	.section	.nv.callgraph,"",@"SHT_CUDA_CALLGRAPH"
	.align	4
	.sectionentsize	8
	.align		4
        /*0000*/ 	.word	0x00000000
	.align		4
        /*0004*/ 	.word	0xffffffff
	.align		4
        /*0008*/ 	.word	0x00000000
	.align		4
        /*000c*/ 	.word	0xfffffffe
	.align		4
        /*0010*/ 	.word	0x00000000
	.align		4
        /*0014*/ 	.word	0xfffffffd
	.align		4
        /*0018*/ 	.word	0x00000000
	.align		4
        /*001c*/ 	.word	0xfffffffc


//--------------------- .text._Z4findPKciS0_iPi   --------------------------
	.section	.text._Z4findPKciS0_iPi,"ax",@progbits
	.align	128
        .global         _Z4findPKciS0_iPi
        .type           _Z4findPKciS0_iPi,@function
        .size           _Z4findPKciS0_iPi,(.L_x_3 - _Z4findPKciS0_iPi)
        .other          _Z4findPKciS0_iPi,@"STO_CUDA_ENTRY STV_DEFAULT"
_Z4findPKciS0_iPi:
.text._Z4findPKciS0_iPi:
[----:B------:R-:W-:Y:S01]  /*0000*/  LDC R1, c[0x0][0x37c] ;  /* 0x0000df00ff017b82 */ /* 0x000fe20000000800 */
[----:B------:R-:W0:Y:S07]  /*0010*/  S2R R3, SR_TID.X ;  /* 0x0000000000037919 */ /* 0x000e2e0000002100 */
[----:B------:R-:W0:Y:S01]  /*0020*/  S2UR UR4, SR_CTAID.X ;  /* 0x00000000000479c3 */ /* 0x000e220000002500 */
[----:B------:R-:W1:Y:S01]  /*0030*/  LDCU UR5, c[0x0][0x398] ;  /* 0x00007300ff0577ac */ /* 0x000e620008000800 */
[----:B------:R-:W2:Y:S06]  /*0040*/  LDCU UR6, c[0x0][0x388] ;  /* 0x00007100ff0677ac */ /* 0x000eac0008000800 */
[----:B------:R-:W0:Y:S02]  /*0050*/  LDC R0, c[0x0][0x360] ;  /* 0x0000d800ff007b82 */ /* 0x000e240000000800 */
[----:B0-----:R-:W-:-:S04]  /*0060*/  IMAD R0, R0, UR4, R3 ;  /* 0x0000000400007c24 */ /* 0x001fc8000f8e0203 */
[----:B-1----:R-:W-:-:S05]  /*0070*/  VIADD R2, R0, UR5 ;  /* 0x0000000500027c36 */ /* 0x002fca0008000000 */
[----:B--2---:R-:W-:-:S13]  /*0080*/  ISETP.GT.AND P0, PT, R2, UR6, PT ;  /* 0x0000000602007c0c */ /* 0x004fda000bf04270 */
[----:B------:R-:W-:Y:S05]  /*0090*/  @P0 EXIT ;  /* 0x000000000000094d */ /* 0x000fea0003800000 */
[----:B------:R-:W-:Y:S01]  /*00a0*/  UISETP.GE.AND UP0, UPT, UR5, 0x1, UPT ;  /* 0x000000010500788c */ /* 0x000fe2000bf06270 */
[----:B------:R-:W0:Y:S08]  /*00b0*/  LDCU.64 UR6, c[0x0][0x358] ;  /* 0x00006b00ff0677ac */ /* 0x000e300008000a00 */
[----:B------:R-:W-:Y:S05]  /*00c0*/  BRA.U !UP0, `(.L_x_0) ;  /* 0x0000000108487547 */ /* 0x000fea000b800000 */
[----:B------:R-:W1:Y:S01]  /*00d0*/  LDCU UR9, c[0x0][0x398] ;  /* 0x00007300ff0977ac */ /* 0x000e620008000800 */
[----:B------:R-:W2:Y:S01]  /*00e0*/  LDCU.64 UR10, c[0x0][0x380] ;  /* 0x00007000ff0a77ac */ /* 0x000ea20008000a00 */
[----:B------:R-:W3:Y:S01]  /*00f0*/  LDCU.64 UR12, c[0x0][0x390] ;  /* 0x00007200ff0c77ac */ /* 0x000ee20008000a00 */
[----:B------:R-:W-:-:S05]  /*0100*/  UMOV UR4, URZ ;  /* 0x000000ff00047c82 */ /* 0x000fca0008000000 */
.L_x_1:
[----:B---3--:R-:W-:Y:S02]  /*0110*/  UIADD3 UR5, UP0, UPT, UR4, UR12, URZ ;  /* 0x0000000c04057290 */ /* 0x008fe4000ff1e0ff */
[----:B------:R-:W-:Y:S02]  /*0120*/  VIADD R3, R0, UR4 ;  /* 0x0000000400037c36 */ /* 0x000fe40008000000 */
[----:B------:R-:W-:-:S03]  /*0130*/  UIADD3.X UR8, UPT, UPT, URZ, UR13, URZ, UP0, !UPT ;  /* 0x0000000dff087290 */ /* 0x000fc600087fe4ff */
[C---:B--2---:R-:W-:Y:S01]  /*0140*/  IADD3 R2, P0, PT, R3.reuse, UR10, RZ ;  /* 0x0000000a03027c10 */ /* 0x044fe2000ff1e0ff */
[----:B------:R-:W-:Y:S02]  /*0150*/  IMAD.U32 R4, RZ, RZ, UR5 ;  /* 0x00000005ff047e24 */ /* 0x000fe4000f8e00ff */
[----:B------:R-:W-:Y:S01]  /*0160*/  IMAD.U32 R5, RZ, RZ, UR8 ;  /* 0x00000008ff057e24 */ /* 0x000fe2000f8e00ff */
[----:B------:R-:W-:-:S05]  /*0170*/  LEA.HI.X.SX32 R3, R3, UR11, 0x1, P0 ;  /* 0x0000000b03037c11 */ /* 0x000fca00080f0eff */
[----:B0-----:R-:W2:Y:S04]  /*0180*/  LDG.E.U8 R2, desc[UR6][R2.64] ;  /* 0x0000000602027981 */ /* 0x001ea8000c1e1100 */
[----:B------:R-:W2:Y:S01]  /*0190*/  LDG.E.U8 R5, desc[UR6][R4.64] ;  /* 0x0000000604057981 */ /* 0x000ea2000c1e1100 */
[----:B------:R-:W-:-:S04]  /*01a0*/  UIADD3 UR4, UPT, UPT, UR4, 0x1, URZ ;  /* 0x0000000104047890 */ /* 0x000fc8000fffe0ff */
[----:B-1----:R-:W-:Y:S01]  /*01b0*/  UISETP.NE.AND UP0, UPT, UR4, UR9, UPT ;  /* 0x000000090400728c */ /* 0x002fe2000bf05270 */
[----:B--2---:R-:W-:-:S13]  /*01c0*/  ISETP.NE.AND P0, PT, R2, R5, PT ;  /* 0x000000050200720c */ /* 0x004fda0003f05270 */
[----:B------:R-:W-:Y:S05]  /*01d0*/  @P0 EXIT ;  /* 0x000000000000094d */ /* 0x000fea0003800000 */
[----:B------:R-:W-:Y:S05]  /*01e0*/  BRA.U UP0, `(.L_x_1) ;  /* 0xfffffffd00c87547 */ /* 0x000fea000b83ffff */
.L_x_0:
[----:B------:R-:W1:Y:S01]  /*01f0*/  S2R R0, SR_LANEID ;  /* 0x0000000000007919 */ /* 0x000e620000000000 */
[----:B------:R-:W0:Y:S01]  /*0200*/  LDC.64 R2, c[0x0][0x3a0] ;  /* 0x0000e800ff027b82 */ /* 0x000e220000000a00 */
[----:B------:R-:W-:Y:S02]  /*0210*/  VOTEU.ANY UR5, UPT, PT ;  /* 0x0000000000057886 */ /* 0x000fe400038e0100 */
[----:B------:R-:W-:Y:S02]  /*0220*/  UFLO.U32 UR8, UR5 ;  /* 0x00000005000872bd */ /* 0x000fe400080e0000 */
[----:B------:R-:W0:Y:S04]  /*0230*/  POPC R5, UR5 ;  /* 0x0000000500057d09 */ /* 0x000e280008000000 */
[----:B-1----:R-:W-:-:S13]  /*0240*/  ISETP.EQ.U32.AND P0, PT, R0, UR8, PT ;  /* 0x0000000800007c0c */ /* 0x002fda000bf02070 */
[----:B0-----:R-:W-:Y:S01]  /*0250*/  @P0 REDG.E.ADD.STRONG.GPU desc[UR6][R2.64], R5 ;  /* 0x000000050200098e */ /* 0x001fe2000c12e106 */
[----:B------:R-:W-:Y:S05]  /*0260*/  EXIT ;  /* 0x000000000000794d */ /* 0x000fea0003800000 */
.L_x_2:
[----:B------:R-:W-:-:S00]  /*0270*/  BRA `(.L_x_2) ;  /* 0xfffffffc00fc7947 */ /* 0x000fc0000383ffff */
[----:B------:R-:W-:-:S00]  /*0280*/  NOP ;  /* 0x0000000000007918 */ /* 0x000fc00000000000 */
[----:B------:R-:W-:-:S00]  /*0290*/  NOP ;  /* 0x0000000000007918 */ /* 0x000fc00000000000 */
[----:B------:R-:W-:-:S00]  /*02a0*/  NOP ;  /* 0x0000000000007918 */ /* 0x000fc00000000000 */
[----:B------:R-:W-:-:S00]  /*02b0*/  NOP ;  /* 0x0000000000007918 */ /* 0x000fc00000000000 */
[----:B------:R-:W-:-:S00]  /*02c0*/  NOP ;  /* 0x0000000000007918 */ /* 0x000fc00000000000 */
[----:B------:R-:W-:-:S00]  /*02d0*/  NOP ;  /* 0x0000000000007918 */ /* 0x000fc00000000000 */
[----:B------:R-:W-:-:S00]  /*02e0*/  NOP ;  /* 0x0000000000007918 */ /* 0x000fc00000000000 */
[----:B------:R-:W-:-:S00]  /*02f0*/  NOP ;  /* 0x0000000000007918 */ /* 0x000fc00000000000 */
.L_x_3:


//--------------------- .nv.shared.reserved.0     --------------------------
	.section	.nv.shared.reserved.0,"aw",@nobits
	.weak		__nv_reservedSMEM_offset_0_alias
	.size		__nv_reservedSMEM_offset_0_alias, 0, 64
	.other		__nv_reservedSMEM_offset_0_alias,@"STO_CUDA_RESERVED_SHARED STV_DEFAULT"
__nv_reservedSMEM_offset_0_alias:
	.zero		0
	.zero		64


//--------------------- .nv.constant0._Z4findPKciS0_iPi --------------------------
	.section	.nv.constant0._Z4findPKciS0_iPi,"a",@progbits
	.sectionflags	@""
	.align	4
.nv.constant0._Z4findPKciS0_iPi:
	.zero		936


//--------------------- SYMBOLS --------------------------

	.type		.nv.reservedSmem.offset0,@object
	.size		.nv.reservedSmem.offset0,0x4
